//
// Generated by NVIDIA NVVM Compiler
//
// Compiler Build ID: CL-36424714
// Cuda compilation tools, release 13.0, V13.0.88
// Based on NVVM 20.0.0
//

.version 9.0
.target sm_100
.address_size 64

	// .globl	_Z8mykernelPiS_S_S_

.visible .entry _Z8mykernelPiS_S_S_(
	.param .u64 .ptr .align 1 _Z8mykernelPiS_S_S__param_0,
	.param .u64 .ptr .align 1 _Z8mykernelPiS_S_S__param_1,
	.param .u64 .ptr .align 1 _Z8mykernelPiS_S_S__param_2,
	.param .u64 .ptr .align 1 _Z8mykernelPiS_S_S__param_3
)
{
	.reg .b32 	%r<5>;
	.reg .b64 	%rd<9>;

	ld.param.u64 	%rd1, [_Z8mykernelPiS_S_S__param_0];
	ld.param.u64 	%rd2, [_Z8mykernelPiS_S_S__param_1];
	ld.param.u64 	%rd3, [_Z8mykernelPiS_S_S__param_2];
	ld.param.u64 	%rd4, [_Z8mykernelPiS_S_S__param_3];
	cvta.to.global.u64 	%rd5, %rd3;
	cvta.to.global.u64 	%rd6, %rd2;
	cvta.to.global.u64 	%rd7, %rd1;
	cvta.to.global.u64 	%rd8, %rd4;
	mov.u32 	%r1, %tid.x;
	st.global.u32 	[%rd8], %r1;
	ld.global.u32 	%r2, [%rd7];
	ld.global.u32 	%r3, [%rd6];
	add.s32 	%r4, %r3, %r2;
	st.global.u32 	[%rd5], %r4;
	ret;

}


// ===== COMPILED SASS (sm_100) =====

	.target	sm_100

	.elftype	@"ET_EXEC"


//--------------------- .note.nv.tkinfo           --------------------------
	.section	.note.nv.tkinfo,"",@"SHT_NOTE"
	.sectionflags	@"SHF_NOTE_NV_TKINFO"
	.tkinfo
        /*0018*/ 	.word	0x00000002
        /*0030*/ 	.string	""
        /*0030*/ 	.string	"ptxas"
        /*0030*/ 	.string	"Cuda compilation tools, release 13.0, V13.0.88"
        /*0030*/ 	.string	"Build cuda_13.0.r13.0/compiler.36424714_0"
        /*0030*/ 	.string	"-arch sm_100 -m 64 "



//--------------------- .note.nv.cuinfo           --------------------------
	.section	.note.nv.cuinfo,"",@"SHT_NOTE"
	.sectionflags	@"SHF_NOTE_NV_CUINFO"
        /*0018*/ 	.short	0x0002
        /*001a*/ 	.short	0x0064
        /*001c*/ 	.short	0x0082
	.zero		2


//--------------------- .nv.info                  --------------------------
	.section	.nv.info,"",@"SHT_CUDA_INFO"
	.align	4


	//----- nvinfo : EIATTR_REGCOUNT
	.align		4
        /*0000*/ 	.byte	0x04, 0x2f
        /*0002*/ 	.short	(.L_1 - .L_0)
	.align		4
.L_0:
        /*0004*/ 	.word	index@(_Z8mykernelPiS_S_S_)
        /*0008*/ 	.word	0x00000010


	//----- nvinfo : EIATTR_FRAME_SIZE
	.align		4
.L_1:
        /*000c*/ 	.byte	0x04, 0x11
        /*000e*/ 	.short	(.L_3 - .L_2)
	.align		4
.L_2:
        /*0010*/ 	.word	index@(_Z8mykernelPiS_S_S_)
        /*0014*/ 	.word	0x00000000


	//----- nvinfo : EIATTR_MIN_STACK_SIZE
	.align		4
.L_3:
        /*0018*/ 	.byte	0x04, 0x12
        /*001a*/ 	.short	(.L_5 - .L_4)
	.align		4
.L_4:
        /*001c*/ 	.word	index@(_Z8mykernelPiS_S_S_)
        /*0020*/ 	.word	0x00000000
.L_5:


//--------------------- .nv.compat                --------------------------
	.section	.nv.compat,"",@"SHT_CUDA_COMPAT_INFO"
	.align	4
        /*0000*/ 	.byte	0x02, 0x09, 0x00, 0x00, 0x02, 0x02, 0x01, 0x00, 0x02, 0x05, 0x05, 0x00, 0x03, 0x07, 0x01, 0x01
        /*0010*/ 	.byte	0x02, 0x03, 0x00, 0x00, 0x02, 0x06, 0x01, 0x00, 0x04, 0x0b, 0x08, 0x00, 0x09, 0x00, 0x00, 0x00
        /*0020*/ 	.byte	0x00, 0x00, 0x00, 0x00


//--------------------- .nv.info._Z8mykernelPiS_S_S_ --------------------------
	.section	.nv.info._Z8mykernelPiS_S_S_,"",@"SHT_CUDA_INFO"
	.sectionflags	@""
	.align	4


	//----- nvinfo : EIATTR_CUDA_API_VERSION
	.align		4
        /*0000*/ 	.byte	0x04, 0x37
        /*0002*/ 	.short	(.L_7 - .L_6)
.L_6:
        /*0004*/ 	.word	0x00000082


	//----- nvinfo : EIATTR_KPARAM_INFO
	.align		4
.L_7:
        /*0008*/ 	.byte	0x04, 0x17
        /*000a*/ 	.short	(.L_9 - .L_8)
.L_8:
        /*000c*/ 	.word	0x00000000
        /*0010*/ 	.short	0x0003
        /*0012*/ 	.short	0x0018
        /*0014*/ 	.byte	0x00, 0xf5, 0x21, 0x00


	//----- nvinfo : EIATTR_KPARAM_INFO
	.align		4
.L_9:
        /*0018*/ 	.byte	0x04, 0x17
        /*001a*/ 	.short	(.L_11 - .L_10)
.L_10:
        /*001c*/ 	.word	0x00000000
        /*0020*/ 	.short	0x0002
        /*0022*/ 	.short	0x0010
        /*0024*/ 	.byte	0x00, 0xf5, 0x21, 0x00


	//----- nvinfo : EIATTR_KPARAM_INFO
	.align		4
.L_11:
        /*0028*/ 	.byte	0x04, 0x17
        /*002a*/ 	.short	(.L_13 - .L_12)
.L_12:
        /*002c*/ 	.word	0x00000000
        /*0030*/ 	.short	0x0001
        /*0032*/ 	.short	0x0008
        /*0034*/ 	.byte	0x00, 0xf5, 0x21, 0x00


	//----- nvinfo : EIATTR_KPARAM_INFO
	.align		4
.L_13:
        /*0038*/ 	.byte	0x04, 0x17
        /*003a*/ 	.short	(.L_15 - .L_14)
.L_14:
        /*003c*/ 	.word	0x00000000
        /*0040*/ 	.short	0x0000
        /*0042*/ 	.short	0x0000
        /*0044*/ 	.byte	0x00, 0xf5, 0x21, 0x00


	//----- nvinfo : EIATTR_SPARSE_MMA_MASK
	.align		4
.L_15:
        /*0048*/ 	.byte	0x03, 0x50
        /*004a*/ 	.short	0x0000


	//----- nvinfo : EIATTR_MAXREG_COUNT
	.align		4
        /*004c*/ 	.byte	0x03, 0x1b
        /*004e*/ 	.short	0x00ff


	//----- nvinfo : EIATTR_MERCURY_ISA_VERSION
	.align		4
        /*0050*/ 	.byte	0x03, 0x5f
        /*0052*/ 	.short	0x0101


	//----- nvinfo : EIATTR_VRC_CTA_INIT_COUNT
	.align		4
        /*0054*/ 	.byte	0x02, 0x4a
	.zero		1
	.zero		1


	//----- nvinfo : EIATTR_EXIT_INSTR_OFFSETS
	.align		4
        /*0058*/ 	.byte	0x04, 0x1c
        /*005a*/ 	.short	(.L_17 - .L_16)


	//   ....[0]....
.L_16:
        /*005c*/ 	.word	0x000000c0


	//----- nvinfo : EIATTR_CBANK_PARAM_SIZE
	.align		4
.L_17:
        /*0060*/ 	.byte	0x03, 0x19
        /*0062*/ 	.short	0x0020


	//----- nvinfo : EIATTR_PARAM_CBANK
	.align		4
        /*0064*/ 	.byte	0x04, 0x0a
        /*0066*/ 	.short	(.L_19 - .L_18)
	.align		4
.L_18:
        /*0068*/ 	.word	index@(.nv.constant0._Z8mykernelPiS_S_S_)
        /*006c*/ 	.short	0x0380
        /*006e*/ 	.short	0x0020


	//----- nvinfo : EIATTR_SW_WAR
	.align		4
.L_19:
        /*0070*/ 	.byte	0x04, 0x36
        /*0072*/ 	.short	(.L_21 - .L_20)
.L_20:
        /*0074*/ 	.word	0x00000008
.L_21:


//--------------------- .nv.callgraph             --------------------------
	.section	.nv.callgraph,"",@"SHT_CUDA_CALLGRAPH"
	.align	4
	.sectionentsize	8
	.align		4
        /*0000*/ 	.word	0x00000000
	.align		4
        /*0004*/ 	.word	0xffffffff
	.align		4
        /*0008*/ 	.word	0x00000000
	.align		4
        /*000c*/ 	.word	0xfffffffe
	.align		4
        /*0010*/ 	.word	0x00000000
	.align		4
        /*0014*/ 	.word	0xfffffffd
	.align		4
        /*0018*/ 	.word	0x00000000
	.align		4
        /*001c*/ 	.word	0xfffffffc


//--------------------- .text._Z8mykernelPiS_S_S_ --------------------------
	.section	.text._Z8mykernelPiS_S_S_,"ax",@progbits
	.align	128
        .global         _Z8mykernelPiS_S_S_
        .type           _Z8mykernelPiS_S_S_,@function
        .size           _Z8mykernelPiS_S_S_,(.L_x_1 - _Z8mykernelPiS_S_S_)
        .other          _Z8mykernelPiS_S_S_,@"STO_CUDA_ENTRY STV_DEFAULT"
_Z8mykernelPiS_S_S_:
.text._Z8mykernelPiS_S_S_:
[----:B------:R-:W-:Y:S01]  /*0000*/  LDC R1, c[0x0][0x37c] ;  /* 0x0000df00ff017b82 */ /* 0x000fe20000000800 */
[----:B------:R-:W0:Y:S07]  /*0010*/  S2R R13, SR_TID.X ;  /* 0x00000000000d7919 */ /* 0x000e2e0000002100 */
[----:B------:R-:W0:Y:S01]  /*0020*/  LDC.64 R2, c[0x0][0x398] ;  /* 0x0000e600ff027b82 */ /* 0x000e220000000a00 */
[----:B------:R-:W0:Y:S07]  /*0030*/  LDCU.64 UR4, c[0x0][0x358] ;  /* 0x00006b00ff0477ac */ /* 0x000e2e0008000a00 */
[----:B------:R-:W1:Y:S08]  /*0040*/  LDC.64 R4, c[0x0][0x380] ;  /* 0x0000e000ff047b82 */ /* 0x000e700000000a00 */
[----:B------:R-:W2:Y:S01]  /*0050*/  LDC.64 R6, c[0x0][0x388] ;  /* 0x0000e200ff067b82 */ /* 0x000ea20000000a00 */
[----:B0-----:R-:W-:Y:S04]  /*0060*/  STG.E desc[UR4][R2.64], R13 ;  /* 0x0000000d02007986 */ /* 0x001fe8000c101904 */
[----:B-1----:R-:W3:Y:S04]  /*0070*/  LDG.E R4, desc[UR4][R4.64] ;  /* 0x0000000404047981 */ /* 0x002ee8000c1e1900 */
[----:B--2---:R-:W3:Y:S01]  /*0080*/  LDG.E R7, desc[UR4][R6.64] ;  /* 0x0000000406077981 */ /* 0x004ee2000c1e1900 */
[----:B------:R-:W0:Y:S01]  /*0090*/  LDC.64 R8, c[0x0][0x390] ;  /* 0x0000e400ff087b82 */ /* 0x000e220000000a00 */
[----:B---3--:R-:W-:-:S05]  /*00a0*/  IADD3 R11, PT, PT, R4, R7, RZ ;  /* 0x00000007040b7210 */ /* 0x008fca0007ffe0ff */
[----:B0-----:R-:W-:Y:S01]  /*00b0*/  STG.E desc[UR4][R8.64], R11 ;  /* 0x0000000b08007986 */ /* 0x001fe2000c101904 */
[----:B------:R-:W-:Y:S05]  /*00c0*/  EXIT ;  /* 0x000000000000794d */ /* 0x000fea0003800000 */
.L_x_0:
[----:B------:R-:W-:-:S00]  /*00d0*/  BRA `(.L_x_0) ;  /* 0xfffffffc00fc7947 */ /* 0x000fc0000383ffff */
[----:B------:R-:W-:-:S00]  /*00e0*/  NOP ;  /* 0x0000000000007918 */ /* 0x000fc00000000000 */
        /* <DEDUP_REMOVED lines=9> */
.L_x_1:


//--------------------- .nv.shared.reserved.0     --------------------------
	.section	.nv.shared.reserved.0,"aw",@nobits
	.weak		__nv_reservedSMEM_offset_0_alias
	.size		__nv_reservedSMEM_offset_0_alias, 0, 64
	.other		__nv_reservedSMEM_offset_0_alias,@"STO_CUDA_RESERVED_SHARED STV_DEFAULT"
__nv_reservedSMEM_offset_0_alias:
	.zero		0
	.zero		64


//--------------------- .nv.constant0._Z8mykernelPiS_S_S_ --------------------------
	.section	.nv.constant0._Z8mykernelPiS_S_S_,"a",@progbits
	.sectionflags	@""
	.align	4
.nv.constant0._Z8mykernelPiS_S_S_:
	.zero		928


//--------------------- SYMBOLS --------------------------

	.type		.nv.reservedSmem.offset0,@object
	.size		.nv.reservedSmem.offset0,0x4
